	.headerflags	@"EF_CUDA_TEXMODE_UNIFIED EF_CUDA_64BIT_ADDRESS EF_CUDA_ACCELERATORS EF_CUDA_SM90 EF_CUDA_VIRTUAL_SM(EF_CUDA_SM90)"
	.elftype	@"ET_EXEC"


//--------------------- .nv.info                  --------------------------
	.section	.nv.info,"",@"SHT_CUDA_INFO"
	.align	4


	//----- nvinfo : EIATTR_REGCOUNT
	.align		4
        /*0000*/ 	.byte	0x04, 0x2f
        /*0002*/ 	.short	(.L_3 - .L_2)
	.align		4
.L_2:
        /*0004*/ 	.word	index@(triton_poi_fused__native_batch_norm_legit_no_training_relu_51)
        /*0008*/ 	.word	0x00000012


	//----- nvinfo : EIATTR_MIN_STACK_SIZE
	.align		4
.L_3:
        /*000c*/ 	.byte	0x04, 0x12
        /*000e*/ 	.short	(.L_5 - .L_4)
	.align		4
.L_4:
        /*0010*/ 	.word	index@(triton_poi_fused__native_batch_norm_legit_no_training_relu_51)
        /*0014*/ 	.word	0x00000000


	//----- nvinfo : EIATTR_FRAME_SIZE
	.align		4
.L_5:
        /*0018*/ 	.byte	0x04, 0x11
        /*001a*/ 	.short	(.L_7 - .L_6)
	.align		4
.L_6:
        /*001c*/ 	.word	index@(triton_poi_fused__native_batch_norm_legit_no_training_relu_51)
        /*0020*/ 	.word	0x00000000


	//----- nvinfo : EIATTR_MIN_STACK_SIZE
	.align		4
.L_7:
        /*0024*/ 	.byte	0x04, 0x12
        /*0026*/ 	.short	(.L_9 - .L_8)
	.align		4
.L_8:
        /*0028*/ 	.word	index@(triton_poi_fused__native_batch_norm_legit_no_training_relu_51)
        /*002c*/ 	.word	0x00000000
.L_9:


//--------------------- .nv.info.triton_poi_fused__native_batch_norm_legit_no_training_relu_51 --------------------------
	.section	.nv.info.triton_poi_fused__native_batch_norm_legit_no_training_relu_51,"",@"SHT_CUDA_INFO"
	.sectionflags	@""
	.align	4


	//----- nvinfo : EIATTR_CUDA_API_VERSION
	.align		4
        /*0000*/ 	.byte	0x04, 0x37
        /*0002*/ 	.short	(.L_11 - .L_10)
.L_10:
        /*0004*/ 	.word	0x0000007c


	//----- nvinfo : EIATTR_KPARAM_INFO
	.align		4
.L_11:
        /*0008*/ 	.byte	0x04, 0x17
        /*000a*/ 	.short	(.L_13 - .L_12)
.L_12:
        /*000c*/ 	.word	0x00000000
        /*0010*/ 	.short	0x0006
        /*0012*/ 	.short	0x0030
        /*0014*/ 	.byte	0x00, 0xf0, 0x11, 0x00


	//----- nvinfo : EIATTR_KPARAM_INFO
	.align		4
.L_13:
        /*0018*/ 	.byte	0x04, 0x17
        /*001a*/ 	.short	(.L_15 - .L_14)
.L_14:
        /*001c*/ 	.word	0x00000000
        /*0020*/ 	.short	0x0005
        /*0022*/ 	.short	0x0028
        /*0024*/ 	.byte	0x00, 0xf4, 0x21, 0x00


	//----- nvinfo : EIATTR_KPARAM_INFO
	.align		4
.L_15:
        /*0028*/ 	.byte	0x04, 0x17
        /*002a*/ 	.short	(.L_17 - .L_16)
.L_16:
        /*002c*/ 	.word	0x00000000
        /*0030*/ 	.short	0x0004
        /*0032*/ 	.short	0x0020
        /*0034*/ 	.byte	0x00, 0xf4, 0x21, 0x00


	//----- nvinfo : EIATTR_KPARAM_INFO
	.align		4
.L_17:
        /*0038*/ 	.byte	0x04, 0x17
        /*003a*/ 	.short	(.L_19 - .L_18)
.L_18:
        /*003c*/ 	.word	0x00000000
        /*0040*/ 	.short	0x0003
        /*0042*/ 	.short	0x0018
        /*0044*/ 	.byte	0x00, 0xf4, 0x21, 0x00


	//----- nvinfo : EIATTR_KPARAM_INFO
	.align		4
.L_19:
        /*0048*/ 	.byte	0x04, 0x17
        /*004a*/ 	.short	(.L_21 - .L_20)
.L_20:
        /*004c*/ 	.word	0x00000000
        /*0050*/ 	.short	0x0002
        /*0052*/ 	.short	0x0010
        /*0054*/ 	.byte	0x00, 0xf4, 0x21, 0x00


	//----- nvinfo : EIATTR_KPARAM_INFO
	.align		4
.L_21:
        /*0058*/ 	.byte	0x04, 0x17
        /*005a*/ 	.short	(.L_23 - .L_22)
.L_22:
        /*005c*/ 	.word	0x00000000
        /*0060*/ 	.short	0x0001
        /*0062*/ 	.short	0x0008
        /*0064*/ 	.byte	0x00, 0xf4, 0x21, 0x00


	//----- nvinfo : EIATTR_KPARAM_INFO
	.align		4
.L_23:
        /*0068*/ 	.byte	0x04, 0x17
        /*006a*/ 	.short	(.L_25 - .L_24)
.L_24:
        /*006c*/ 	.word	0x00000000
        /*0070*/ 	.short	0x0000
        /*0072*/ 	.short	0x0000
        /*0074*/ 	.byte	0x00, 0xf4, 0x21, 0x00


	//----- nvinfo : EIATTR_SPARSE_MMA_MASK
	.align		4
.L_25:
        /*0078*/ 	.byte	0x03, 0x50
        /*007a*/ 	.short	0x0000


	//----- nvinfo : EIATTR_MAXREG_COUNT
	.align		4
        /*007c*/ 	.byte	0x03, 0x1b
        /*007e*/ 	.short	0x00ff


	//----- nvinfo : EIATTR_EXIT_INSTR_OFFSETS
	.align		4
        /*0080*/ 	.byte	0x04, 0x1c
        /*0082*/ 	.short	(.L_27 - .L_26)


	//   ....[0]....
.L_26:
        /*0084*/ 	.word	0x00000330


	//   ....[1]....
        /*0088*/ 	.word	0x00000350


	//----- nvinfo : EIATTR_REQNTID
	.align		4
.L_27:
        /*008c*/ 	.byte	0x04, 0x10
        /*008e*/ 	.short	(.L_29 - .L_28)
.L_28:
        /*0090*/ 	.word	0x00000080
        /*0094*/ 	.word	0x00000001
        /*0098*/ 	.word	0x00000001


	//----- nvinfo : EIATTR_CBANK_PARAM_SIZE
	.align		4
.L_29:
        /*009c*/ 	.byte	0x03, 0x19
        /*009e*/ 	.short	0x0034


	//----- nvinfo : EIATTR_PARAM_CBANK
	.align		4
        /*00a0*/ 	.byte	0x04, 0x0a
        /*00a2*/ 	.short	(.L_31 - .L_30)
	.align		4
.L_30:
        /*00a4*/ 	.word	index@(.nv.constant0.triton_poi_fused__native_batch_norm_legit_no_training_relu_51)
        /*00a8*/ 	.short	0x0210
        /*00aa*/ 	.short	0x0034


	//----- nvinfo : EIATTR_SW_WAR
	.align		4
.L_31:
        /*00ac*/ 	.byte	0x04, 0x36
        /*00ae*/ 	.short	(.L_33 - .L_32)
.L_32:
        /*00b0*/ 	.word	0x00000008
.L_33:


//--------------------- .nv.callgraph             --------------------------
	.section	.nv.callgraph,"",@"SHT_CUDA_CALLGRAPH"
	.align	4
	.sectionentsize	8
	.align		4
        /*0000*/ 	.word	0x00000000
	.align		4
        /*0004*/ 	.word	0xffffffff
	.align		4
        /*0008*/ 	.word	0x00000000
	.align		4
        /*000c*/ 	.word	0xfffffffe
	.align		4
        /*0010*/ 	.word	0x00000000
	.align		4
        /*0014*/ 	.word	0xfffffffd
	.align		4
        /*0018*/ 	.word	0x00000000
	.align		4
        /*001c*/ 	.word	0xfffffffc


//--------------------- .nv.constant4             --------------------------
	.section	.nv.constant4,"a",@progbits
	.align	8
	.align		8
.nv.constant4:
        /*0000*/ 	.dword	_$_str
	.align		8
        /*0008*/ 	.dword	_$_str_$_2


//--------------------- .text.triton_poi_fused__native_batch_norm_legit_no_training_relu_51 --------------------------
	.section	.text.triton_poi_fused__native_batch_norm_legit_no_training_relu_51,"ax",@progbits
	.align	128
        .global         triton_poi_fused__native_batch_norm_legit_no_training_relu_51
        .type           triton_poi_fused__native_batch_norm_legit_no_training_relu_51,@function
        .size           triton_poi_fused__native_batch_norm_legit_no_training_relu_51,(.L_x_1 - triton_poi_fused__native_batch_norm_legit_no_training_relu_51)
        .other          triton_poi_fused__native_batch_norm_legit_no_training_relu_51,@"STO_CUDA_ENTRY STV_DEFAULT"
triton_poi_fused__native_batch_norm_legit_no_training_relu_51:
.text.triton_poi_fused__native_batch_norm_legit_no_training_relu_51:
[----:B------:R-:W0:Y:S01]  /*0000*/  LDC R1, c[0x0][0x28] ;  /* 0x00000a00ff017b82 */ /* 0x000e220000000800 */
[----:B------:R-:W1:Y:S07]  /*0010*/  S2R R0, SR_TID.X ;  /* 0x0000000000007919 */ /* 0x000e6e0000002100 */
[----:B------:R-:W2:Y:S01]  /*0020*/  LDC.64 R8, c[0x0][0x220] ;  /* 0x00008800ff087b82 */ /* 0x000ea20000000a00 */
[----:B------:R-:W-:Y:S01]  /*0030*/  HFMA2.MMA R14, -RZ, RZ, 0, 0 ;  /* 0x00000000ff0e7435 */ /* 0x000fe200000001ff */
[----:B------:R-:W-:Y:S01]  /*0040*/  ULDC.64 UR4, c[0x0][0x208] ;  /* 0x0000820000047ab9 */ /* 0x000fe20000000a00 */
[----:B------:R-:W3:Y:S05]  /*0050*/  S2R R3, SR_CTAID.X ;  /* 0x0000000000037919 */ /* 0x000eea0000002500 */
[----:B------:R-:W4:Y:S08]  /*0060*/  LDC.64 R6, c[0x0][0x218] ;  /* 0x00008600ff067b82 */ /* 0x000f300000000a00 */
[----:B------:R-:W5:Y:S08]  /*0070*/  LDC.64 R10, c[0x0][0x228] ;  /* 0x00008a00ff0a7b82 */ /* 0x000f700000000a00 */
[----:B------:R-:W4:Y:S01]  /*0080*/  LDC.64 R12, c[0x0][0x230] ;  /* 0x00008c00ff0c7b82 */ /* 0x000f220000000a00 */
[----:B-1----:R-:W-:-:S02]  /*0090*/  LOP3.LUT R0, R0, 0x7f, RZ, 0xc0, !PT ;  /* 0x0000007f00007812 */ /* 0x002fc400078ec0ff */
[----:B---3--:R-:W-:Y:S02]  /*00a0*/  SHF.R.S32.HI R2, RZ, 0x18, R3 ;  /* 0x00000018ff027819 */ /* 0x008fe40000011403 */
[----:B------:R-:W-:Y:S02]  /*00b0*/  LEA R0, R3, R0, 0x7 ;  /* 0x0000000003007211 */ /* 0x000fe400078e38ff */
[----:B------:R-:W-:Y:S02]  /*00c0*/  SGXT R3, R2, 0x1 ;  /* 0x000000010203781a */ /* 0x000fe40000000200 */
[----:B------:R-:W-:Y:S02]  /*00d0*/  ISETP.GE.AND P0, PT, R0, 0x300, PT ;  /* 0x000003000000780c */ /* 0x000fe40003f06270 */
[----:B------:R-:W-:-:S04]  /*00e0*/  LEA.HI R3, R3, R0, RZ, 0x2 ;  /* 0x0000000003037211 */ /* 0x000fc800078f10ff */
[----:B------:R-:W-:-:S05]  /*00f0*/  SHF.R.S32.HI R3, RZ, 0x2, R3 ;  /* 0x00000002ff037819 */ /* 0x000fca0000011403 */
[----:B------:R-:W-:-:S05]  /*0100*/  IMAD.HI R2, R3, 0x2aaaaaab, RZ ;  /* 0x2aaaaaab03027827 */ /* 0x000fca00078e02ff */
[----:B------:R-:W-:-:S04]  /*0110*/  SHF.R.U32.HI R5, RZ, 0x1f, R2 ;  /* 0x0000001fff057819 */ /* 0x000fc80000011602 */
[----:B------:R-:W-:Y:S02]  /*0120*/  LEA.HI R2, R2, R5, RZ, 0x1d ;  /* 0x0000000502027211 */ /* 0x000fe400078fe8ff */
[----:B------:R-:W1:Y:S03]  /*0130*/  LDC.64 R4, c[0x0][0x210] ;  /* 0x00008400ff047b82 */ /* 0x000e660000000a00 */
[----:B------:R-:W-:-:S04]  /*0140*/  IMAD R15, R2, -0x30, R3 ;  /* 0xffffffd0020f7824 */ /* 0x000fc800078e0203 */
[----:B--2---:R-:W-:-:S05]  /*0150*/  IMAD.WIDE R8, R15, 0x4, R8 ;  /* 0x000000040f087825 */ /* 0x004fca00078e0208 */
[----:B------:R5:W2:Y:S01]  /*0160*/  @!P0 LDG.E.EL R14, desc[UR4][R8.64] ;  /* 0x00000004080e8981 */ /* 0x000aa2000c2e1900 */
[----:B------:R-:W-:Y:S01]  /*0170*/  CS2R R2, SRZ ;  /* 0x0000000000027805 */ /* 0x000fe2000001ff00 */
[----:B----4-:R-:W-:-:S05]  /*0180*/  IMAD.WIDE R6, R15, 0x4, R6 ;  /* 0x000000040f067825 */ /* 0x010fca00078e0206 */
[----:B------:R3:W4:Y:S01]  /*0190*/  @!P0 LDG.E.EL R3, desc[UR4][R6.64] ;  /* 0x0000000406038981 */ /* 0x000722000c2e1900 */
[----:B-1----:R-:W-:-:S04]  /*01a0*/  IMAD.WIDE R4, R0, 0x4, R4 ;  /* 0x0000000400047825 */ /* 0x002fc800078e0204 */
[C---:B-----5:R-:W-:Y:S01]  /*01b0*/  IMAD.WIDE R8, R15.reuse, 0x4, R10 ;  /* 0x000000040f087825 */ /* 0x060fe200078e020a */
[----:B------:R1:W4:Y:S03]  /*01c0*/  @!P0 LDG.E R2, desc[UR4][R4.64] ;  /* 0x0000000404028981 */ /* 0x000326000c1e1900 */
[----:B0-----:R-:W-:Y:S01]  /*01d0*/  IMAD.WIDE R10, R15, 0x4, R12 ;  /* 0x000000040f0a7825 */ /* 0x001fe200078e020c */
[----:B------:R-:W-:-:S06]  /*01e0*/  CS2R R12, SRZ ;  /* 0x00000000000c7805 */ /* 0x000fcc000001ff00 */
[----:B------:R-:W5:Y:S01]  /*01f0*/  @!P0 LDG.E.EL R12, desc[UR4][R8.64] ;  /* 0x00000004080c8981 */ /* 0x000f62000c2e1900 */
[----:B---3--:R-:W-:Y:S01]  /*0200*/  MOV R6, 0x3e800000 ;  /* 0x3e80000000067802 */ /* 0x008fe20000000f00 */
[----:B-1----:R-:W0:Y:S02]  /*0210*/  LDC.64 R4, c[0x0][0x238] ;  /* 0x00008e00ff047b82 */ /* 0x002e240000000a00 */
[----:B------:R-:W5:Y:S01]  /*0220*/  @!P0 LDG.E.EL R13, desc[UR4][R10.64] ;  /* 0x000000040a0d8981 */ /* 0x000f62000c2e1900 */
[----:B--2---:R-:W-:-:S04]  /*0230*/  FADD R14, R14, 9.9999997473787516356e-06 ;  /* 0x3727c5ac0e0e7421 */ /* 0x004fc80000000000 */
[----:B------:R-:W1:Y:S02]  /*0240*/  MUFU.SQRT R15, R14 ;  /* 0x0000000e000f7308 */ /* 0x000e640000002000 */
[C---:B-1----:R-:W-:Y:S02]  /*0250*/  FSETP.GT.AND P1, PT, R15.reuse, 8.50705917302346158658e+37, PT ;  /* 0x7e8000000f00780b */ /* 0x042fe40003f24000 */
[----:B------:R-:W-:-:S11]  /*0260*/  FSETP.GEU.AND P2, PT, R15, 1.175494350822287508e-38, PT ;  /* 0x008000000f00780b */ /* 0x000fd60003f4e000 */
[----:B------:R-:W-:-:S04]  /*0270*/  @P1 FMUL R15, R15, 0.25 ;  /* 0x3e8000000f0f1820 */ /* 0x000fc80000400000 */
[----:B------:R-:W-:-:S06]  /*0280*/  @!P2 FMUL R15, R15, 16777216 ;  /* 0x4b8000000f0fa820 */ /* 0x000fcc0000400000 */
[----:B------:R-:W1:Y:S01]  /*0290*/  MUFU.RCP R15, R15 ;  /* 0x0000000f000f7308 */ /* 0x000e620000001000 */
[----:B------:R-:W-:Y:S01]  /*02a0*/  FSEL R6, R6, 1, P1 ;  /* 0x3f80000006067808 */ /* 0x000fe20000800000 */
[----:B----4-:R-:W-:-:S04]  /*02b0*/  FADD R2, -R3, R2 ;  /* 0x0000000203027221 */ /* 0x010fc80000000100 */
[----:B------:R-:W-:-:S04]  /*02c0*/  @!P2 FMUL R6, R6, 16777216 ;  /* 0x4b8000000606a820 */ /* 0x000fc80000400000 */
[----:B-1----:R-:W-:-:S04]  /*02d0*/  FMUL R3, R15, R6 ;  /* 0x000000060f037220 */ /* 0x002fc80000400000 */
[----:B------:R-:W-:-:S04]  /*02e0*/  FMUL R2, R2, R3 ;  /* 0x0000000302027220 */ /* 0x000fc80000400000 */
[----:B-----5:R-:W-:Y:S01]  /*02f0*/  FFMA R12, R2, R12, R13 ;  /* 0x0000000c020c7223 */ /* 0x020fe2000000000d */
[----:B0-----:R-:W-:-:S04]  /*0300*/  IMAD.WIDE R2, R0, 0x4, R4 ;  /* 0x0000000400027825 */ /* 0x001fc800078e0204 */
[----:B------:R-:W-:-:S04]  /*0310*/  FSETP.GEU.AND P1, PT, R12, RZ, PT ;  /* 0x000000ff0c00720b */ /* 0x000fc80003f2e000 */
[----:B------:R-:W-:Y:S01]  /*0320*/  FSEL R5, R12, RZ, P1 ;  /* 0x000000ff0c057208 */ /* 0x000fe20000800000 */
[----:B------:R-:W-:Y:S08]  /*0330*/  @P0 EXIT ;  /* 0x000000000000094d */ /* 0x000ff00003800000 */
[----:B------:R-:W-:Y:S01]  /*0340*/  STG.E desc[UR4][R2.64], R5 ;  /* 0x0000000502007986 */ /* 0x000fe2000c101904 */
[----:B------:R-:W-:Y:S05]  /*0350*/  EXIT ;  /* 0x000000000000794d */ /* 0x000fea0003800000 */
.L_x_0:
[----:B------:R-:W-:-:S00]  /*0360*/  BRA `(.L_x_0) ;  /* 0xfffffffc00fc7947 */ /* 0x000fc0000383ffff */
[----:B------:R-:W-:-:S00]  /*0370*/  NOP ;  /* 0x0000000000007918 */ /* 0x000fc00000000000 */
        /* <DEDUP_REMOVED lines=8> */
.L_x_1:


//--------------------- .nv.global.init           --------------------------
	.section	.nv.global.init,"aw",@progbits
.nv.global.init:
	.type		_$_str,@object
	.size		_$_str,(_$_str_$_2 - _$_str)
_$_str:
        /*0000*/ 	.byte	0x5f, 0x5f, 0x43, 0x55, 0x44, 0x41, 0x5f, 0x46, 0x54, 0x5a, 0x00
	.type		_$_str_$_2,@object
	.size		_$_str_$_2,(.L_1 - _$_str_$_2)
_$_str_$_2:
        /*000b*/ 	.byte	0x5f, 0x5f, 0x43, 0x55, 0x44, 0x41, 0x5f, 0x50, 0x52, 0x45, 0x43, 0x5f, 0x53, 0x51, 0x52, 0x54
        /*001b*/ 	.byte	0x00
.L_1:


//--------------------- .nv.constant0.triton_poi_fused__native_batch_norm_legit_no_training_relu_51 --------------------------
	.section	.nv.constant0.triton_poi_fused__native_batch_norm_legit_no_training_relu_51,"a",@progbits
	.sectionflags	@""
	.align	4
.nv.constant0.triton_poi_fused__native_batch_norm_legit_no_training_relu_51:
	.zero		580
